	.headerflags	@"EF_CUDA_TEXMODE_UNIFIED EF_CUDA_64BIT_ADDRESS EF_CUDA_ACCELERATORS EF_CUDA_SM90 EF_CUDA_VIRTUAL_SM(EF_CUDA_SM90)"
	.elftype	@"ET_EXEC"


//--------------------- .nv.info                  --------------------------
	.section	.nv.info,"",@"SHT_CUDA_INFO"
	.align	4


	//----- nvinfo : EIATTR_REGCOUNT
	.align		4
        /*0000*/ 	.byte	0x04, 0x2f
        /*0002*/ 	.short	(.L_3 - .L_2)
	.align		4
.L_2:
        /*0004*/ 	.word	index@(triton_poi_fused__native_batch_norm_legit_no_training_relu_45)
        /*0008*/ 	.word	0x00000028


	//----- nvinfo : EIATTR_MIN_STACK_SIZE
	.align		4
.L_3:
        /*000c*/ 	.byte	0x04, 0x12
        /*000e*/ 	.short	(.L_5 - .L_4)
	.align		4
.L_4:
        /*0010*/ 	.word	index@(triton_poi_fused__native_batch_norm_legit_no_training_relu_45)
        /*0014*/ 	.word	0x00000000


	//----- nvinfo : EIATTR_FRAME_SIZE
	.align		4
.L_5:
        /*0018*/ 	.byte	0x04, 0x11
        /*001a*/ 	.short	(.L_7 - .L_6)
	.align		4
.L_6:
        /*001c*/ 	.word	index@(triton_poi_fused__native_batch_norm_legit_no_training_relu_45)
        /*0020*/ 	.word	0x00000000


	//----- nvinfo : EIATTR_MIN_STACK_SIZE
	.align		4
.L_7:
        /*0024*/ 	.byte	0x04, 0x12
        /*0026*/ 	.short	(.L_9 - .L_8)
	.align		4
.L_8:
        /*0028*/ 	.word	index@(triton_poi_fused__native_batch_norm_legit_no_training_relu_45)
        /*002c*/ 	.word	0x00000000
.L_9:


//--------------------- .nv.info.triton_poi_fused__native_batch_norm_legit_no_training_relu_45 --------------------------
	.section	.nv.info.triton_poi_fused__native_batch_norm_legit_no_training_relu_45,"",@"SHT_CUDA_INFO"
	.sectionflags	@""
	.align	4


	//----- nvinfo : EIATTR_CUDA_API_VERSION
	.align		4
        /*0000*/ 	.byte	0x04, 0x37
        /*0002*/ 	.short	(.L_11 - .L_10)
.L_10:
        /*0004*/ 	.word	0x0000007c


	//----- nvinfo : EIATTR_KPARAM_INFO
	.align		4
.L_11:
        /*0008*/ 	.byte	0x04, 0x17
        /*000a*/ 	.short	(.L_13 - .L_12)
.L_12:
        /*000c*/ 	.word	0x00000000
        /*0010*/ 	.short	0x0007
        /*0012*/ 	.short	0x0034
        /*0014*/ 	.byte	0x00, 0xf0, 0x11, 0x00


	//----- nvinfo : EIATTR_KPARAM_INFO
	.align		4
.L_13:
        /*0018*/ 	.byte	0x04, 0x17
        /*001a*/ 	.short	(.L_15 - .L_14)
.L_14:
        /*001c*/ 	.word	0x00000000
        /*0020*/ 	.short	0x0006
        /*0022*/ 	.short	0x0030
        /*0024*/ 	.byte	0x00, 0xf0, 0x11, 0x00


	//----- nvinfo : EIATTR_KPARAM_INFO
	.align		4
.L_15:
        /*0028*/ 	.byte	0x04, 0x17
        /*002a*/ 	.short	(.L_17 - .L_16)
.L_16:
        /*002c*/ 	.word	0x00000000
        /*0030*/ 	.short	0x0005
        /*0032*/ 	.short	0x0028
        /*0034*/ 	.byte	0x00, 0xf4, 0x21, 0x00


	//----- nvinfo : EIATTR_KPARAM_INFO
	.align		4
.L_17:
        /*0038*/ 	.byte	0x04, 0x17
        /*003a*/ 	.short	(.L_19 - .L_18)
.L_18:
        /*003c*/ 	.word	0x00000000
        /*0040*/ 	.short	0x0004
        /*0042*/ 	.short	0x0020
        /*0044*/ 	.byte	0x00, 0xf4, 0x21, 0x00


	//----- nvinfo : EIATTR_KPARAM_INFO
	.align		4
.L_19:
        /*0048*/ 	.byte	0x04, 0x17
        /*004a*/ 	.short	(.L_21 - .L_20)
.L_20:
        /*004c*/ 	.word	0x00000000
        /*0050*/ 	.short	0x0003
        /*0052*/ 	.short	0x0018
        /*0054*/ 	.byte	0x00, 0xf4, 0x21, 0x00


	//----- nvinfo : EIATTR_KPARAM_INFO
	.align		4
.L_21:
        /*0058*/ 	.byte	0x04, 0x17
        /*005a*/ 	.short	(.L_23 - .L_22)
.L_22:
        /*005c*/ 	.word	0x00000000
        /*0060*/ 	.short	0x0002
        /*0062*/ 	.short	0x0010
        /*0064*/ 	.byte	0x00, 0xf4, 0x21, 0x00


	//----- nvinfo : EIATTR_KPARAM_INFO
	.align		4
.L_23:
        /*0068*/ 	.byte	0x04, 0x17
        /*006a*/ 	.short	(.L_25 - .L_24)
.L_24:
        /*006c*/ 	.word	0x00000000
        /*0070*/ 	.short	0x0001
        /*0072*/ 	.short	0x0008
        /*0074*/ 	.byte	0x00, 0xf4, 0x21, 0x00


	//----- nvinfo : EIATTR_KPARAM_INFO
	.align		4
.L_25:
        /*0078*/ 	.byte	0x04, 0x17
        /*007a*/ 	.short	(.L_27 - .L_26)
.L_26:
        /*007c*/ 	.word	0x00000000
        /*0080*/ 	.short	0x0000
        /*0082*/ 	.short	0x0000
        /*0084*/ 	.byte	0x00, 0xf4, 0x21, 0x00


	//----- nvinfo : EIATTR_SPARSE_MMA_MASK
	.align		4
.L_27:
        /*0088*/ 	.byte	0x03, 0x50
        /*008a*/ 	.short	0x0000


	//----- nvinfo : EIATTR_MAXREG_COUNT
	.align		4
        /*008c*/ 	.byte	0x03, 0x1b
        /*008e*/ 	.short	0x00ff


	//----- nvinfo : EIATTR_EXIT_INSTR_OFFSETS
	.align		4
        /*0090*/ 	.byte	0x04, 0x1c
        /*0092*/ 	.short	(.L_29 - .L_28)


	//   ....[0]....
.L_28:
        /*0094*/ 	.word	0x00001040


	//   ....[1]....
        /*0098*/ 	.word	0x00001120


	//----- nvinfo : EIATTR_REQNTID
	.align		4
.L_29:
        /*009c*/ 	.byte	0x04, 0x10
        /*009e*/ 	.short	(.L_31 - .L_30)
.L_30:
        /*00a0*/ 	.word	0x00000100
        /*00a4*/ 	.word	0x00000001
        /*00a8*/ 	.word	0x00000001


	//----- nvinfo : EIATTR_CBANK_PARAM_SIZE
	.align		4
.L_31:
        /*00ac*/ 	.byte	0x03, 0x19
        /*00ae*/ 	.short	0x0038


	//----- nvinfo : EIATTR_PARAM_CBANK
	.align		4
        /*00b0*/ 	.byte	0x04, 0x0a
        /*00b2*/ 	.short	(.L_33 - .L_32)
	.align		4
.L_32:
        /*00b4*/ 	.word	index@(.nv.constant0.triton_poi_fused__native_batch_norm_legit_no_training_relu_45)
        /*00b8*/ 	.short	0x0210
        /*00ba*/ 	.short	0x0038


	//----- nvinfo : EIATTR_SW_WAR
	.align		4
.L_33:
        /*00bc*/ 	.byte	0x04, 0x36
        /*00be*/ 	.short	(.L_35 - .L_34)
.L_34:
        /*00c0*/ 	.word	0x00000008
.L_35:


//--------------------- .nv.callgraph             --------------------------
	.section	.nv.callgraph,"",@"SHT_CUDA_CALLGRAPH"
	.align	4
	.sectionentsize	8
	.align		4
        /*0000*/ 	.word	0x00000000
	.align		4
        /*0004*/ 	.word	0xffffffff
	.align		4
        /*0008*/ 	.word	0x00000000
	.align		4
        /*000c*/ 	.word	0xfffffffe
	.align		4
        /*0010*/ 	.word	0x00000000
	.align		4
        /*0014*/ 	.word	0xfffffffd
	.align		4
        /*0018*/ 	.word	0x00000000
	.align		4
        /*001c*/ 	.word	0xfffffffc


//--------------------- .nv.constant4             --------------------------
	.section	.nv.constant4,"a",@progbits
	.align	8
	.align		8
.nv.constant4:
        /*0000*/ 	.dword	_$_str
	.align		8
        /*0008*/ 	.dword	_$_str_$_2


//--------------------- .text.triton_poi_fused__native_batch_norm_legit_no_training_relu_45 --------------------------
	.section	.text.triton_poi_fused__native_batch_norm_legit_no_training_relu_45,"ax",@progbits
	.sectionflags	@"SHF_BARRIERS=1"
	.align	128
        .global         triton_poi_fused__native_batch_norm_legit_no_training_relu_45
        .type           triton_poi_fused__native_batch_norm_legit_no_training_relu_45,@function
        .size           triton_poi_fused__native_batch_norm_legit_no_training_relu_45,(.L_x_1 - triton_poi_fused__native_batch_norm_legit_no_training_relu_45)
        .other          triton_poi_fused__native_batch_norm_legit_no_training_relu_45,@"STO_CUDA_ENTRY STV_DEFAULT"
triton_poi_fused__native_batch_norm_legit_no_training_relu_45:
.text.triton_poi_fused__native_batch_norm_legit_no_training_relu_45:
[----:B------:R-:W0:Y:S01]  /*0000*/  LDC R1, c[0x0][0x28] ;  /* 0x00000a00ff017b82 */ /* 0x000e220000000800 */
[----:B------:R-:W1:Y:S07]  /*0010*/  S2R R3, SR_TID.X ;  /* 0x0000000000037919 */ /* 0x000e6e0000002100 */
[----:B------:R-:W2:Y:S01]  /*0020*/  LDC.64 R30, c[0x0][0x210] ;  /* 0x00008400ff1e7b82 */ /* 0x000ea20000000a00 */
[----:B------:R-:W-:Y:S02]  /*0030*/  CS2R R8, SRZ ;  /* 0x0000000000087805 */ /* 0x000fe4000001ff00 */
[----:B------:R-:W-:Y:S01]  /*0040*/  CS2R R14, SRZ ;  /* 0x00000000000e7805 */ /* 0x000fe2000001ff00 */
[----:B------:R-:W3:Y:S01]  /*0050*/  S2R R33, SR_CTAID.Y ;  /* 0x0000000000217919 */ /* 0x000ee20000002600 */
[----:B------:R-:W-:Y:S01]  /*0060*/  ULDC.64 UR6, c[0x0][0x208] ;  /* 0x0000820000067ab9 */ /* 0x000fe20000000a00 */
[----:B------:R-:W4:Y:S02]  /*0070*/  S2R R0, SR_CTAID.X ;  /* 0x0000000000007919 */ /* 0x000f240000002500 */
[----:B------:R-:W5:Y:S08]  /*0080*/  LDC.64 R24, c[0x0][0x218] ;  /* 0x00008600ff187b82 */ /* 0x000f700000000a00 */
[----:B------:R-:W2:Y:S01]  /*0090*/  LDC.64 R28, c[0x0][0x220] ;  /* 0x00008800ff1c7b82 */ /* 0x000ea20000000a00 */
[----:B-1----:R-:W-:-:S02]  /*00a0*/  SHF.L.U32 R32, R3, 0x2, RZ ;  /* 0x0000000203207819 */ /* 0x002fc400000006ff */
[----:B---3--:R-:W-:Y:S02]  /*00b0*/  SHF.L.U32 R33, R33, 0xa, RZ ;  /* 0x0000000a21217819 */ /* 0x008fe400000006ff */
[----:B------:R-:W-:Y:S01]  /*00c0*/  LOP3.LUT R32, R32, 0x3fc, RZ, 0xc0, !PT ;  /* 0x000003fc20207812 */ /* 0x000fe200078ec0ff */
[----:B----4-:R-:W-:-:S03]  /*00d0*/  IMAD.SHL.U32 R2, R0, 0x4, RZ ;  /* 0x0000000400027824 */ /* 0x010fc600078e00ff */
[----:B------:R-:W-:Y:S02]  /*00e0*/  LOP3.LUT R35, R33, R32, RZ, 0xfc, !PT ;  /* 0x0000002021237212 */ /* 0x000fe400078efcff */
[----:B------:R-:W-:Y:S02]  /*00f0*/  IADD3 R5, R2, 0x1, RZ ;  /* 0x0000000102057810 */ /* 0x000fe40007ffe0ff */
[C---:B------:R-:W-:Y:S01]  /*0100*/  ISETP.GE.AND P0, PT, R35.reuse, 0x600, PT ;  /* 0x000006002300780c */ /* 0x040fe20003f06270 */
[----:B------:R-:W-:Y:S01]  /*0110*/  IMAD.HI R4, R35, 0x2aaaaaab, RZ ;  /* 0x2aaaaaab23047827 */ /* 0x000fe200078e02ff */
[----:B------:R-:W-:Y:S02]  /*0120*/  IADD3 R6, R2, 0x2, RZ ;  /* 0x0000000202067810 */ /* 0x000fe40007ffe0ff */
[----:B------:R-:W-:Y:S02]  /*0130*/  ISETP.LT.AND P2, PT, R5, 0x4, !P0 ;  /* 0x000000040500780c */ /* 0x000fe40004741270 */
[----:B------:R-:W-:-:S02]  /*0140*/  SHF.R.U32.HI R5, RZ, 0x1f, R4 ;  /* 0x0000001fff057819 */ /* 0x000fc40000011604 */
[----:B------:R-:W-:Y:S02]  /*0150*/  ISETP.LT.AND P3, PT, R6, 0x4, !P0 ;  /* 0x000000040600780c */ /* 0x000fe40004761270 */
[----:B------:R-:W-:Y:S02]  /*0160*/  CS2R R18, SRZ ;  /* 0x0000000000127805 */ /* 0x000fe4000001ff00 */
[----:B------:R-:W-:Y:S01]  /*0170*/  LEA.HI.SX32 R10, R4, R5, 0x1a ;  /* 0x00000005040a7211 */ /* 0x000fe200078fd2ff */
[C---:B------:R-:W-:Y:S01]  /*0180*/  VIADD R6, R2.reuse, 0x3 ;  /* 0x0000000302067836 */ /* 0x040fe20000000000 */
[----:B------:R-:W-:Y:S02]  /*0190*/  ISETP.LT.AND P1, PT, R2, 0x4, !P0 ;  /* 0x000000040200780c */ /* 0x000fe40004721270 */
[----:B------:R-:W-:Y:S01]  /*01a0*/  CS2R R4, SRZ ;  /* 0x0000000000047805 */ /* 0x000fe2000001ff00 */
[----:B------:R-:W-:Y:S01]  /*01b0*/  IMAD R35, R10, -0x180, R35 ;  /* 0xfffffe800a237824 */ /* 0x000fe200078e0223 */
[----:B------:R-:W-:-:S02]  /*01c0*/  ISETP.LT.AND P4, PT, R6, 0x4, !P0 ;  /* 0x000000040600780c */ /* 0x000fc40004781270 */
[----:B------:R-:W-:Y:S01]  /*01d0*/  CS2R R6, SRZ ;  /* 0x0000000000067805 */ /* 0x000fe2000001ff00 */
[----:B------:R-:W-:Y:S01]  /*01e0*/  IMAD R13, R10, 0x600, R35 ;  /* 0x000006000a0d7824 */ /* 0x000fe200078e0223 */
[----:B------:R-:W-:Y:S01]  /*01f0*/  CS2R R10, SRZ ;  /* 0x00000000000a7805 */ /* 0x000fe2000001ff00 */
[----:B-----5:R-:W-:-:S04]  /*0200*/  IMAD.WIDE R24, R35, 0x4, R24 ;  /* 0x0000000423187825 */ /* 0x020fc800078e0218 */
[----:B------:R-:W-:Y:S01]  /*0210*/  IMAD R23, R0, 0x600, R13 ;  /* 0x0000060000177824 */ /* 0x000fe200078e020d */
[----:B------:R-:W-:-:S03]  /*0220*/  CS2R R12, SRZ ;  /* 0x00000000000c7805 */ /* 0x000fc6000001ff00 */
[C---:B------:R-:W-:Y:S01]  /*0230*/  VIADD R17, R23.reuse, 0x480 ;  /* 0x0000048017117836 */ /* 0x040fe20000000000 */
[----:B------:R-:W-:Y:S02]  /*0240*/  IADD3 R27, R23, 0x180, RZ ;  /* 0x00000180171b7810 */ /* 0x000fe40007ffe0ff */
[----:B------:R-:W-:Y:S01]  /*0250*/  IADD3 R37, R23, 0x300, RZ ;  /* 0x0000030017257810 */ /* 0x000fe20007ffe0ff */
[--C-:B--2---:R-:W-:Y:S01]  /*0260*/  IMAD.WIDE R22, R23, 0x4, R30.reuse ;  /* 0x0000000417167825 */ /* 0x104fe200078e021e */
[----:B------:R1:W2:Y:S03]  /*0270*/  @!P0 LDG.E.EL.128 R12, desc[UR6][R24.64] ;  /* 0x00000006180c8981 */ /* 0x0002a6000c2e1d00 */
[--C-:B------:R-:W-:Y:S01]  /*0280*/  IMAD.WIDE R26, R27, 0x4, R30.reuse ;  /* 0x000000041b1a7825 */ /* 0x100fe200078e021e */
[----:B------:R-:W2:Y:S03]  /*0290*/  @P1 LDG.E.EL.128 R4, desc[UR6][R22.64] ;  /* 0x0000000616041981 */ /* 0x000ea6000c2e1d00 */
[--C-:B------:R-:W-:Y:S01]  /*02a0*/  IMAD.WIDE R36, R37, 0x4, R30.reuse ;  /* 0x0000000425247825 */ /* 0x100fe200078e021e */
[----:B------:R3:W4:Y:S03]  /*02b0*/  @P2 LDG.E.EL.128 R8, desc[UR6][R26.64] ;  /* 0x000000061a082981 */ /* 0x000726000c2e1d00 */
[----:B------:R-:W-:Y:S01]  /*02c0*/  IMAD.WIDE R30, R17, 0x4, R30 ;  /* 0x00000004111e7825 */ /* 0x000fe200078e021e */
[----:B------:R-:W-:-:S02]  /*02d0*/  CS2R R16, SRZ ;  /* 0x0000000000107805 */ /* 0x000fc4000001ff00 */
[----:B-1----:R-:W-:-:S04]  /*02e0*/  CS2R R24, SRZ ;  /* 0x0000000000187805 */ /* 0x002fc8000001ff00 */
[----:B------:R1:W5:Y:S01]  /*02f0*/  @P3 LDG.E.EL.128 R16, desc[UR6][R36.64] ;  /* 0x0000000624103981 */ /* 0x000362000c2e1d00 */
[----:B---3--:R-:W-:Y:S01]  /*0300*/  CS2R R26, SRZ ;  /* 0x00000000001a7805 */ /* 0x008fe2000001ff00 */
[----:B01----:R-:W-:-:S05]  /*0310*/  IMAD.WIDE R36, R35, 0x4, R28 ;  /* 0x0000000423247825 */ /* 0x003fca00078e021c */
[----:B------:R-:W3:Y:S01]  /*0320*/  @!P0 LDG.E.EL.128 R24, desc[UR6][R36.64] ;  /* 0x0000000624188981 */ /* 0x000ee2000c2e1d00 */
[----:B------:R-:W-:Y:S02]  /*0330*/  CS2R R20, SRZ ;  /* 0x0000000000147805 */ /* 0x000fe4000001ff00 */
[----:B------:R-:W-:-:S06]  /*0340*/  CS2R R22, SRZ ;  /* 0x0000000000167805 */ /* 0x000fcc000001ff00 */
[----:B------:R0:W2:Y:S02]  /*0350*/  @P4 LDG.E.EL.128 R20, desc[UR6][R30.64] ;  /* 0x000000061e144981 */ /* 0x0000a4000c2e1d00 */
[----:B0-----:R-:W0:Y:S01]  /*0360*/  LDC.64 R30, c[0x0][0x228] ;  /* 0x00008a00ff1e7b82 */ /* 0x001e220000000a00 */
[----:B------:R-:W-:Y:S01]  /*0370*/  CS2R R28, SRZ ;  /* 0x00000000001c7805 */ /* 0x000fe2000001ff00 */
[----:B---3--:R-:W-:-:S06]  /*0380*/  FADD R36, R24, 0.0010000000474974513054 ;  /* 0x3a83126f18247421 */ /* 0x008fcc0000000000 */
[----:B------:R-:W1:Y:S01]  /*0390*/  MUFU.SQRT R36, R36 ;  /* 0x0000002400247308 */ /* 0x000e620000002000 */
[----:B------:R-:W-:Y:S01]  /*03a0*/  FADD R27, R27, 0.0010000000474974513054 ;  /* 0x3a83126f1b1b7421 */ /* 0x000fe20000000000 */
[----:B------:R-:W-:-:S06]  /*03b0*/  FADD R26, R26, 0.0010000000474974513054 ;  /* 0x3a83126f1a1a7421 */ /* 0x000fcc0000000000 */
[----:B------:R-:W3:Y:S01]  /*03c0*/  MUFU.SQRT R27, R27 ;  /* 0x0000001b001b7308 */ /* 0x000ee20000002000 */
[C---:B-1----:R-:W-:Y:S02]  /*03d0*/  FSETP.GT.AND P6, PT, R36.reuse, 8.50705917302346158658e+37, PT ;  /* 0x7e8000002400780b */ /* 0x042fe40003fc4000 */
[----:B------:R-:W-:-:S05]  /*03e0*/  FSETP.GEU.AND P1, PT, R36, 1.175494350822287508e-38, PT ;  /* 0x008000002400780b */ /* 0x000fca0003f2e000 */
[----:B------:R-:W1:Y:S01]  /*03f0*/  MUFU.SQRT R26, R26 ;  /* 0x0000001a001a7308 */ /* 0x000e620000002000 */
[C---:B--2---:R-:W-:Y:S01]  /*0400*/  FADD R4, -R12.reuse, R4 ;  /* 0x000000040c047221 */ /* 0x044fe20000000100 */
[C---:B----4-:R-:W-:Y:S01]  /*0410*/  FADD R34, -R12.reuse, R8 ;  /* 0x000000080c227221 */ /* 0x050fe20000000100 */
[C---:B-----5:R-:W-:Y:S01]  /*0420*/  FADD R16, -R12.reuse, R16 ;  /* 0x000000100c107221 */ /* 0x060fe20000000100 */
[----:B------:R-:W-:Y:S01]  /*0430*/  FADD R20, -R12, R20 ;  /* 0x000000140c147221 */ /* 0x000fe20000000100 */
[----:B------:R-:W-:Y:S01]  /*0440*/  FADD R24, -R14, R10 ;  /* 0x0000000a0e187221 */ /* 0x000fe20000000100 */
[----:B------:R-:W-:Y:S01]  /*0450*/  FADD R12, -R13, R9 ;  /* 0x000000090d0c7221 */ /* 0x000fe20000000100 */
[----:B------:R-:W-:Y:S01]  /*0460*/  HFMA2.MMA R10, -RZ, RZ, 1.625, 0 ;  /* 0x3e800000ff0a7435 */ /* 0x000fe200000001ff */
[----:B0-----:R-:W-:Y:S01]  /*0470*/  IMAD.WIDE R8, R35, 0x4, R30 ;  /* 0x0000000423087825 */ /* 0x001fe200078e021e */
[----:B------:R-:W-:-:S03]  /*0480*/  CS2R R30, SRZ ;  /* 0x00000000001e7805 */ /* 0x000fc6000001ff00 */
[----:B------:R-:W-:Y:S01]  /*0490*/  @P6 FMUL R36, R36, 0.25 ;  /* 0x3e80000024246820 */ /* 0x000fe20000400000 */
[----:B------:R-:W-:Y:S01]  /*04a0*/  FADD R25, R25, 0.0010000000474974513054 ;  /* 0x3a83126f19197421 */ /* 0x000fe20000000000 */
[C---:B------:R-:W-:Y:S02]  /*04b0*/  FADD R5, -R13.reuse, R5 ;  /* 0x000000050d057221 */ /* 0x040fe40000000100 */
[----:B------:R-:W-:Y:S01]  /*04c0*/  @!P1 FMUL R36, R36, 16777216 ;  /* 0x4b80000024249820 */ /* 0x000fe20000400000 */
[C---:B------:R-:W-:Y:S01]  /*04d0*/  FADD R17, -R13.reuse, R17 ;  /* 0x000000110d117221 */ /* 0x040fe20000000100 */
[----:B------:R-:W-:Y:S01]  /*04e0*/  FADD R21, -R13, R21 ;  /* 0x000000150d157221 */ /* 0x000fe20000000100 */
[----:B------:R0:W2:Y:S01]  /*04f0*/  @!P0 LDG.E.EL.128 R28, desc[UR6][R8.64] ;  /* 0x00000006081c8981 */ /* 0x0000a2000c2e1d00 */
[----:B---3--:R-:W-:Y:S01]  /*0500*/  FSETP.GT.AND P2, PT, R27, 8.50705917302346158658e+37, PT ;  /* 0x7e8000001b00780b */ /* 0x008fe20003f44000 */
[----:B------:R-:W-:Y:S01]  /*0510*/  FADD R13, -R14, R6 ;  /* 0x000000060e0d7221 */ /* 0x000fe20000000100 */
[C---:B------:R-:W-:Y:S01]  /*0520*/  FADD R11, -R15.reuse, R11 ;  /* 0x0000000b0f0b7221 */ /* 0x040fe20000000100 */
[----:B------:R-:W-:Y:S01]  /*0530*/  FADD R23, -R15, R23 ;  /* 0x000000170f177221 */ /* 0x000fe20000000100 */
[----:B------:R-:W-:Y:S01]  /*0540*/  FSEL R6, R10, 1, P6 ;  /* 0x3f8000000a067808 */ /* 0x000fe20003000000 */
[----:B------:R-:W3:Y:S01]  /*0550*/  MUFU.SQRT R25, R25 ;  /* 0x0000001900197308 */ /* 0x000ee20000002000 */
[----:B------:R-:W-:Y:S01]  /*0560*/  FSETP.GEU.AND P3, PT, R27, 1.175494350822287508e-38, PT ;  /* 0x008000001b00780b */ /* 0x000fe20003f6e000 */
[C---:B0-----:R-:W-:Y:S01]  /*0570*/  FADD R8, -R15.reuse, R7 ;  /* 0x000000070f087221 */ /* 0x041fe20000000100 */
[----:B------:R-:W-:Y:S01]  /*0580*/  FADD R9, -R15, R19 ;  /* 0x000000130f097221 */ /* 0x000fe20000000100 */
[----:B-1----:R-:W-:-:S04]  /*0590*/  FSETP.GT.AND P5, PT, R26, 8.50705917302346158658e+37, PT ;  /* 0x7e8000001a00780b */ /* 0x002fc80003fa4000 */
[----:B------:R-:W0:Y:S01]  /*05a0*/  MUFU.RCP R15, R36 ;  /* 0x00000024000f7308 */ /* 0x000e220000001000 */
[----:B------:R-:W-:Y:S01]  /*05b0*/  @!P1 FMUL R6, R6, 16777216 ;  /* 0x4b80000006069820 */ /* 0x000fe20000400000 */
[----:B------:R-:W-:Y:S01]  /*05c0*/  FSETP.GEU.AND P1, PT, R26, 1.175494350822287508e-38, PT ;  /* 0x008000001a00780b */ /* 0x000fe20003f2e000 */
[----:B------:R-:W-:-:S04]  /*05d0*/  @P2 FMUL R27, R27, 0.25 ;  /* 0x3e8000001b1b2820 */ /* 0x000fc80000400000 */
[----:B------:R-:W-:Y:S01]  /*05e0*/  @!P3 FMUL R27, R27, 16777216 ;  /* 0x4b8000001b1bb820 */ /* 0x000fe20000400000 */
[----:B---3--:R-:W-:Y:S01]  /*05f0*/  FSETP.GT.AND P4, PT, R25, 8.50705917302346158658e+37, PT ;  /* 0x7e8000001900780b */ /* 0x008fe20003f84000 */
[----:B------:R-:W-:Y:S01]  /*0600*/  @P5 FMUL R26, R26, 0.25 ;  /* 0x3e8000001a1a5820 */ /* 0x000fe20000400000 */
[----:B0-----:R-:W-:Y:S02]  /*0610*/  FMUL R15, R15, R6 ;  /* 0x000000060f0f7220 */ /* 0x001fe40000400000 */
[----:B------:R-:W0:Y:S01]  /*0620*/  LDC.64 R6, c[0x0][0x230] ;  /* 0x00008c00ff067b82 */ /* 0x000e220000000a00 */
[----:B------:R1:W3:Y:S02]  /*0630*/  MUFU.RCP R37, R27 ;  /* 0x0000001b00257308 */ /* 0x0002e40000001000 */
[----:B------:R-:W-:Y:S01]  /*0640*/  @!P1 FMUL R26, R26, 16777216 ;  /* 0x4b8000001a1a9820 */ /* 0x000fe20000400000 */
[----:B------:R-:W-:Y:S02]  /*0650*/  FSETP.GEU.AND P6, PT, R25, 1.175494350822287508e-38, PT ;  /* 0x008000001900780b */ /* 0x000fe40003fce000 */
[----:B------:R-:W-:-:S03]  /*0660*/  FSEL R36, R10, 1, P2 ;  /* 0x3f8000000a247808 */ /* 0x000fc60001000000 */
[----:B------:R4:W5:Y:S01]  /*0670*/  MUFU.RCP R19, R26 ;  /* 0x0000001a00137308 */ /* 0x0009620000001000 */
[C---:B-1----:R-:W-:Y:S01]  /*0680*/  FSEL R27, R10.reuse, 1, P4 ;  /* 0x3f8000000a1b7808 */ /* 0x042fe20002000000 */
[----:B------:R-:W-:Y:S01]  /*0690*/  @P4 FMUL R25, R25, 0.25 ;  /* 0x3e80000019194820 */ /* 0x000fe20000400000 */
[----:B------:R-:W-:Y:S01]  /*06a0*/  FSEL R10, R10, 1, P5 ;  /* 0x3f8000000a0a7808 */ /* 0x000fe20002800000 */
[----:B------:R-:W-:-:S04]  /*06b0*/  @!P3 FMUL R36, R36, 16777216 ;  /* 0x4b8000002424b820 */ /* 0x000fc80000400000 */
[----:B------:R-:W-:Y:S01]  /*06c0*/  @!P6 FMUL R25, R25, 16777216 ;  /* 0x4b8000001919e820 */ /* 0x000fe20000400000 */
[----:B---3--:R-:W-:Y:S01]  /*06d0*/  FMUL R37, R37, R36 ;  /* 0x0000002425257220 */ /* 0x008fe20000400000 */
[----:B------:R-:W-:Y:S01]  /*06e0*/  @!P1 FMUL R10, R10, 16777216 ;  /* 0x4b8000000a0a9820 */ /* 0x000fe20000400000 */
[C---:B------:R-:W-:Y:S01]  /*06f0*/  FADD R18, -R14.reuse, R18 ;  /* 0x000000120e127221 */ /* 0x040fe20000000100 */
[----:B------:R-:W-:Y:S01]  /*0700*/  FADD R22, -R14, R22 ;  /* 0x000000160e167221 */ /* 0x000fe20000000100 */
[C---:B------:R-:W-:Y:S01]  /*0710*/  FMUL R36, R37.reuse, R9 ;  /* 0x0000000925247220 */ /* 0x040fe20000400000 */
[----:B------:R1:W3:Y:S01]  /*0720*/  MUFU.RCP R14, R25 ;  /* 0x00000019000e7308 */ /* 0x0002e20000001000 */
[----:B----4-:R-:W-:Y:S01]  /*0730*/  FMUL R26, R37, R8 ;  /* 0x00000008251a7220 */ /* 0x010fe20000400000 */
[----:B-----5:R-:W-:Y:S01]  /*0740*/  FMUL R19, R19, R10 ;  /* 0x0000000a13137220 */ /* 0x020fe20000400000 */
[----:B------:R-:W-:Y:S01]  /*0750*/  CS2R R8, SRZ ;  /* 0x0000000000087805 */ /* 0x000fe2000001ff00 */
[----:B0-----:R-:W-:-:S04]  /*0760*/  IMAD.WIDE R6, R35, 0x4, R6 ;  /* 0x0000000423067825 */ /* 0x001fc800078e0206 */
[----:B-1----:R-:W-:Y:S01]  /*0770*/  FMUL R25, R37, R11 ;  /* 0x0000000b25197220 */ /* 0x002fe20000400000 */
[----:B------:R-:W-:-:S06]  /*0780*/  CS2R R10, SRZ ;  /* 0x00000000000a7805 */ /* 0x000fcc000001ff00 */
[----:B------:R0:W2:Y:S01]  /*0790*/  @!P0 LDG.E.EL.128 R8, desc[UR6][R6.64] ;  /* 0x0000000606088981 */ /* 0x0000a2000c2e1d00 */
[----:B------:R-:W1:Y:S01]  /*07a0*/  S2UR UR5, SR_CgaCtaId ;  /* 0x00000000000579c3 */ /* 0x000e620000008800 */
[----:B------:R-:W-:Y:S01]  /*07b0*/  FMUL R23, R37, R23 ;  /* 0x0000001725177220 */ /* 0x000fe20000400000 */
[----:B------:R-:W-:Y:S01]  /*07c0*/  SHF.L.U32 R37, R3, 0x4, RZ ;  /* 0x0000000403257819 */ /* 0x000fe200000006ff */
[----:B------:R-:W-:-:S03]  /*07d0*/  UMOV UR4, 0x400 ;  /* 0x0000040000047882 */ /* 0x000fc60000000000 */
[----:B------:R-:W-:Y:S01]  /*07e0*/  LOP3.LUT R37, R37, 0xff0, RZ, 0xc0, !PT ;  /* 0x00000ff025257812 */ /* 0x000fe200078ec0ff */
[----:B------:R-:W-:Y:S01]  /*07f0*/  @!P6 FMUL R27, R27, 16777216 ;  /* 0x4b8000001b1be820 */ /* 0x000fe20000400000 */
[----:B------:R-:W-:Y:S01]  /*0800*/  LOP3.LUT R33, R33, 0xff, R3, 0xf8, !PT ;  /* 0x000000ff21217812 */ /* 0x000fe200078ef803 */
[C---:B------:R-:W-:Y:S01]  /*0810*/  FMUL R3, R19.reuse, R22 ;  /* 0x0000001613037220 */ /* 0x040fe20000400000 */
[C---:B------:R-:W-:Y:S01]  /*0820*/  FMUL R35, R19.reuse, R24 ;  /* 0x0000001813237220 */ /* 0x040fe20000400000 */
[----:B---3--:R-:W-:Y:S01]  /*0830*/  FMUL R14, R14, R27 ;  /* 0x0000001b0e0e7220 */ /* 0x008fe20000400000 */
[C---:B------:R-:W-:Y:S01]  /*0840*/  FMUL R27, R19.reuse, R18 ;  /* 0x00000012131b7220 */ /* 0x040fe20000400000 */
[----:B------:R-:W-:Y:S01]  /*0850*/  FMUL R13, R19, R13 ;  /* 0x0000000d130d7220 */ /* 0x000fe20000400000 */
[----:B-1----:R-:W-:-:S06]  /*0860*/  UPRMT UR4, UR5, 0x654, UR4 ;  /* 0x0000065405047896 */ /* 0x002fcc0008000004 */
[----:B0-----:R-:W-:Y:S01]  /*0870*/  VIADD R6, R37, UR4 ;  /* 0x0000000425067c36 */ /* 0x001fe20008000000 */
[----:B------:R-:W-:Y:S01]  /*0880*/  IADD3 R7, R32, UR4, RZ ;  /* 0x0000000420077c10 */ /* 0x000fe2000fffe0ff */
[----:B------:R-:W-:-:S03]  /*0890*/  FMUL R19, R15, R16 ;  /* 0x000000100f137220 */ /* 0x000fc60000400000 */
[----:B------:R-:W-:Y:S01]  /*08a0*/  LEA R6, R37, R6, 0x2 ;  /* 0x0000000625067211 */ /* 0x000fe200078e10ff */
[----:B------:R-:W-:Y:S02]  /*08b0*/  IMAD R32, R32, 0x4, R7 ;  /* 0x0000000420207824 */ /* 0x000fe400078e0207 */
[C---:B------:R-:W-:Y:S01]  /*08c0*/  FMUL R7, R15.reuse, R20 ;  /* 0x000000140f077220 */ /* 0x040fe20000400000 */
[C---:B------:R-:W-:Y:S01]  /*08d0*/  FMUL R37, R15.reuse, R34 ;  /* 0x000000220f257220 */ /* 0x040fe20000400000 */
[----:B------:R-:W-:Y:S01]  /*08e0*/  FMUL R15, R15, R4 ;  /* 0x000000040f0f7220 */ /* 0x000fe20000400000 */
[C---:B------:R-:W-:Y:S01]  /*08f0*/  FMUL R4, R14.reuse, R21 ;  /* 0x000000150e047220 */ /* 0x040fe20000400000 */
[C---:B------:R-:W-:Y:S01]  /*0900*/  FMUL R16, R14.reuse, R17 ;  /* 0x000000110e107220 */ /* 0x040fe20000400000 */
[C---:B------:R-:W-:Y:S01]  /*0910*/  FMUL R18, R14.reuse, R12 ;  /* 0x0000000c0e127220 */ /* 0x040fe20000400000 */
[----:B------:R-:W-:Y:S01]  /*0920*/  FMUL R14, R14, R5 ;  /* 0x000000050e0e7220 */ /* 0x000fe20000400000 */
[----:B------:R-:W-:-:S05]  /*0930*/  IMAD.HI R20, R33, 0x2aaaaaab, RZ ;  /* 0x2aaaaaab21147827 */ /* 0x000fca00078e02ff */
[----:B------:R-:W-:-:S04]  /*0940*/  SHF.R.U32.HI R21, RZ, 0x1f, R20 ;  /* 0x0000001fff157819 */ /* 0x000fc80000011614 */
[----:B------:R-:W-:Y:S01]  /*0950*/  LEA.HI.SX32 R24, R20, R21, 0x1a ;  /* 0x0000001514187211 */ /* 0x000fe200078fd2ff */
[----:B--2---:R-:W-:Y:S01]  /*0960*/  FFMA R5, R15, R28, R8 ;  /* 0x0000001c0f057223 */ /* 0x004fe20000000008 */
[----:B------:R-:W-:Y:S01]  /*0970*/  FFMA R35, R35, R30, R10 ;  /* 0x0000001e23237223 */ /* 0x000fe2000000000a */
[----:B------:R-:W-:-:S03]  /*0980*/  FFMA R12, R37, R28, R8 ;  /* 0x0000001c250c7223 */ /* 0x000fc60000000008 */
[----:B------:R-:W-:Y:S01]  /*0990*/  FSETP.GEU.AND P0, PT, R5, RZ, PT ;  /* 0x000000ff0500720b */ /* 0x000fe20003f0e000 */
[-CC-:B------:R-:W-:Y:S01]  /*09a0*/  FFMA R19, R19, R28.reuse, R8.reuse ;  /* 0x0000001c13137223 */ /* 0x180fe20000000008 */
[----:B------:R-:W-:Y:S01]  /*09b0*/  FFMA R7, R7, R28, R8 ;  /* 0x0000001c07077223 */ /* 0x000fe20000000008 */
[-CC-:B------:R-:W-:Y:S01]  /*09c0*/  FFMA R8, R14, R29.reuse, R9.reuse ;  /* 0x0000001d0e087223 */ /* 0x180fe20000000009 */
[----:B------:R-:W-:Y:S02]  /*09d0*/  FSEL R5, R5, RZ, P0 ;  /* 0x000000ff05057208 */ /* 0x000fe40000000000 */
[C---:B------:R-:W-:Y:S01]  /*09e0*/  FSETP.GEU.AND P0, PT, R35.reuse, RZ, PT ;  /* 0x000000ff2300720b */ /* 0x040fe20003f0e000 */
[-CC-:B------:R-:W-:Y:S01]  /*09f0*/  FFMA R14, R18, R29.reuse, R9.reuse ;  /* 0x0000001d120e7223 */ /* 0x180fe20000000009 */
[----:B------:R-:W-:Y:S01]  /*0a00*/  FSETP.GEU.AND P4, PT, R8, RZ, PT ;  /* 0x000000ff0800720b */ /* 0x000fe20003f8e000 */
[----:B------:R-:W-:Y:S01]  /*0a10*/  FFMA R16, R16, R29, R9 ;  /* 0x0000001d10107223 */ /* 0x000fe20000000009 */
[----:B------:R-:W-:Y:S01]  /*0a20*/  FSEL R35, R35, RZ, P0 ;  /* 0x000000ff23237208 */ /* 0x000fe20000000000 */
[----:B------:R-:W-:Y:S01]  /*0a30*/  FFMA R36, R36, R31, R11 ;  /* 0x0000001f24247223 */ /* 0x000fe2000000000b */
[----:B------:R-:W-:-:S02]  /*0a40*/  FSETP.GEU.AND P2, PT, R12, RZ, PT ;  /* 0x000000ff0c00720b */ /* 0x000fc40003f4e000 */
[----:B------:R-:W-:Y:S01]  /*0a50*/  FSETP.GEU.AND P0, PT, R19, RZ, PT ;  /* 0x000000ff1300720b */ /* 0x000fe20003f0e000 */
[----:B------:R-:W-:Y:S01]  /*0a60*/  FFMA R4, R4, R29, R9 ;  /* 0x0000001d04047223 */ /* 0x000fe20000000009 */
[-CC-:B------:R-:W-:Y:S01]  /*0a70*/  FFMA R26, R26, R31.reuse, R11.reuse ;  /* 0x0000001f1a1a7223 */ /* 0x180fe2000000000b */
[-CC-:B------:R-:W-:Y:S01]  /*0a80*/  FFMA R25, R25, R31.reuse, R11.reuse ;  /* 0x0000001f19197223 */ /* 0x180fe2000000000b */
[----:B------:R-:W-:Y:S01]  /*0a90*/  FFMA R23, R23, R31, R11 ;  /* 0x0000001f17177223 */ /* 0x000fe2000000000b */
[----:B------:R-:W-:Y:S01]  /*0aa0*/  FSEL R9, R8, RZ, P4 ;  /* 0x000000ff08097208 */ /* 0x000fe20002000000 */
[-CC-:B------:R-:W-:Y:S01]  /*0ab0*/  FFMA R13, R13, R30.reuse, R10.reuse ;  /* 0x0000001e0d0d7223 */ /* 0x180fe2000000000a */
[----:B------:R-:W-:Y:S01]  /*0ac0*/  FSEL R11, R12, RZ, P2 ;  /* 0x000000ff0c0b7208 */ /* 0x000fe20001000000 */
[----:B------:R-:W-:Y:S01]  /*0ad0*/  FFMA R27, R27, R30, R10 ;  /* 0x0000001e1b1b7223 */ /* 0x000fe2000000000a */
[----:B------:R-:W-:Y:S02]  /*0ae0*/  FSEL R19, R19, RZ, P0 ;  /* 0x000000ff13137208 */ /* 0x000fe40000000000 */
[----:B------:R-:W-:-:S02]  /*0af0*/  FSETP.GEU.AND P1, PT, R14, RZ, PT ;  /* 0x000000ff0e00720b */ /* 0x000fc40003f2e000 */
[----:B------:R-:W-:Y:S02]  /*0b00*/  FSETP.GEU.AND P2, PT, R16, RZ, PT ;  /* 0x000000ff1000720b */ /* 0x000fe40003f4e000 */
[----:B------:R-:W-:Y:S01]  /*0b10*/  FSETP.GEU.AND P0, PT, R36, RZ, PT ;  /* 0x000000ff2400720b */ /* 0x000fe20003f0e000 */
[----:B------:R0:W-:Y:S01]  /*0b20*/  STS [R6], R5 ;  /* 0x0000000506007388 */ /* 0x0001e20000000800 */
[----:B------:R-:W-:Y:S01]  /*0b30*/  FSETP.GEU.AND P3, PT, R13, RZ, PT ;  /* 0x000000ff0d00720b */ /* 0x000fe20003f6e000 */
[----:B------:R-:W-:Y:S01]  /*0b40*/  FFMA R3, R3, R30, R10 ;  /* 0x0000001e03037223 */ /* 0x000fe2000000000a */
[----:B------:R-:W-:Y:S01]  /*0b50*/  FSEL R15, R14, RZ, P1 ;  /* 0x000000ff0e0f7208 */ /* 0x000fe20000800000 */
[----:B------:R1:W-:Y:S01]  /*0b60*/  STS [R6+0x14], R9 ;  /* 0x0000140906007388 */ /* 0x0003e20000000800 */
[----:B------:R-:W-:Y:S02]  /*0b70*/  FSETP.GEU.AND P1, PT, R27, RZ, PT ;  /* 0x000000ff1b00720b */ /* 0x000fe40003f2e000 */
[----:B0-----:R-:W-:-:S02]  /*0b80*/  FSEL R5, R16, RZ, P2 ;  /* 0x000000ff10057208 */ /* 0x001fc40001000000 */
[----:B------:R-:W-:Y:S02]  /*0b90*/  FSETP.GEU.AND P2, PT, R7, RZ, PT ;  /* 0x000000ff0700720b */ /* 0x000fe40003f4e000 */
[----:B-1----:R-:W-:Y:S02]  /*0ba0*/  FSEL R9, R36, RZ, P0 ;  /* 0x000000ff24097208 */ /* 0x002fe40000000000 */
[----:B------:R-:W-:Y:S01]  /*0bb0*/  FSETP.GEU.AND P0, PT, R4, RZ, PT ;  /* 0x000000ff0400720b */ /* 0x000fe20003f0e000 */
[----:B------:R0:W-:Y:S01]  /*0bc0*/  STS [R6+0x4], R11 ;  /* 0x0000040b06007388 */ /* 0x0001e20000000800 */
[----:B------:R-:W-:Y:S02]  /*0bd0*/  FSEL R13, R13, RZ, P3 ;  /* 0x000000ff0d0d7208 */ /* 0x000fe40001800000 */
[----:B------:R-:W-:Y:S02]  /*0be0*/  FSEL R27, R27, RZ, P1 ;  /* 0x000000ff1b1b7208 */ /* 0x000fe40000800000 */
[----:B------:R-:W-:-:S02]  /*0bf0*/  FSEL R7, R7, RZ, P2 ;  /* 0x000000ff07077208 */ /* 0x000fc40001000000 */
[----:B------:R-:W-:Y:S02]  /*0c00*/  FSETP.GEU.AND P3, PT, R25, RZ, PT ;  /* 0x000000ff1900720b */ /* 0x000fe40003f6e000 */
[----:B------:R-:W-:Y:S02]  /*0c10*/  FSETP.GEU.AND P1, PT, R3, RZ, PT ;  /* 0x000000ff0300720b */ /* 0x000fe40003f2e000 */
[----:B0-----:R-:W-:Y:S02]  /*0c20*/  FSEL R11, R4, RZ, P0 ;  /* 0x000000ff040b7208 */ /* 0x001fe40000000000 */
[----:B------:R-:W-:Y:S02]  /*0c30*/  FSETP.GEU.AND P0, PT, R23, RZ, PT ;  /* 0x000000ff1700720b */ /* 0x000fe40003f0e000 */
[----:B------:R-:W-:Y:S01]  /*0c40*/  FSETP.GEU.AND P2, PT, R26, RZ, PT ;  /* 0x000000ff1a00720b */ /* 0x000fe20003f4e000 */
[----:B------:R0:W-:Y:S01]  /*0c50*/  STS [R6+0x28], R13 ;  /* 0x0000280d06007388 */ /* 0x0001e20000000800 */
[----:B------:R-:W-:-:S02]  /*0c60*/  FSEL R25, R25, RZ, P3 ;  /* 0x000000ff19197208 */ /* 0x000fc40001800000 */
[----:B------:R-:W-:Y:S01]  /*0c70*/  FSEL R23, R23, RZ, P0 ;  /* 0x000000ff17177208 */ /* 0x000fe20000000000 */
[----:B------:R1:W-:Y:S01]  /*0c80*/  STS [R6+0x1c], R5 ;  /* 0x00001c0506007388 */ /* 0x0003e20000000800 */
[----:B0-----:R-:W-:Y:S02]  /*0c90*/  FSEL R13, R3, RZ, P1 ;  /* 0x000000ff030d7208 */ /* 0x001fe40000800000 */
[----:B-1----:R-:W-:Y:S01]  /*0ca0*/  FSEL R5, R26, RZ, P2 ;  /* 0x000000ff1a057208 */ /* 0x002fe20001000000 */
[----:B------:R-:W-:Y:S04]  /*0cb0*/  STS [R6+0x18], R15 ;  /* 0x0000180f06007388 */ /* 0x000fe80000000800 */
[----:B------:R-:W-:Y:S04]  /*0cc0*/  STS [R6+0x2c], R35 ;  /* 0x00002c2306007388 */ /* 0x000fe80000000800 */
[----:B------:R-:W-:Y:S04]  /*0cd0*/  STS [R6+0x40], R25 ;  /* 0x0000401906007388 */ /* 0x000fe80000000800 */
[----:B------:R0:W-:Y:S04]  /*0ce0*/  STS [R6+0x8], R19 ;  /* 0x0000081306007388 */ /* 0x0001e80000000800 */
[----:B------:R-:W-:Y:S04]  /*0cf0*/  STS [R6+0x30], R27 ;  /* 0x0000301b06007388 */ /* 0x000fe80000000800 */
[----:B------:R-:W-:Y:S04]  /*0d00*/  STS [R6+0x44], R9 ;  /* 0x0000440906007388 */ /* 0x000fe80000000800 */
[----:B------:R-:W-:Y:S04]  /*0d10*/  STS [R6+0xc], R7 ;  /* 0x00000c0706007388 */ /* 0x000fe80000000800 */
[----:B------:R-:W-:Y:S04]  /*0d20*/  STS [R6+0x20], R11 ;  /* 0x0000200b06007388 */ /* 0x000fe80000000800 */
[----:B------:R-:W-:Y:S04]  /*0d30*/  STS [R6+0x34], R13 ;  /* 0x0000340d06007388 */ /* 0x000fe80000000800 */
[----:B------:R-:W-:Y:S04]  /*0d40*/  STS [R6+0x3c], R5 ;  /* 0x00003c0506007388 */ /* 0x000fe80000000800 */
[----:B------:R1:W-:Y:S01]  /*0d50*/  STS [R6+0x48], R23 ;  /* 0x0000481706007388 */ /* 0x0003e20000000800 */
[----:B------:R-:W-:Y:S01]  /*0d60*/  BAR.SYNC.DEFER_BLOCKING 0x0 ;  /* 0x0000000000007b1d */ /* 0x000fe20000010000 */
[----:B------:R-:W-:-:S02]  /*0d70*/  LOP3.LUT R3, R33, 0x200, RZ, 0xfc, !PT ;  /* 0x0000020021037812 */ /* 0x000fc400078efcff */
[----:B------:R-:W-:-:S03]  /*0d80*/  LOP3.LUT R18, R33, 0x100, RZ, 0xfc, !PT ;  /* 0x0000010021127812 */ /* 0x000fc600078efcff */
[----:B------:R-:W-:-:S04]  /*0d90*/  IMAD.HI R16, R3, 0x2aaaaaab, RZ ;  /* 0x2aaaaaab03107827 */ /* 0x000fc800078e02ff */
[----:B0-----:R-:W-:Y:S01]  /*0da0*/  IMAD.HI R19, R18, 0x2aaaaaab, RZ ;  /* 0x2aaaaaab12137827 */ /* 0x001fe200078e02ff */
[----:B------:R-:W-:-:S04]  /*0db0*/  SHF.R.U32.HI R17, RZ, 0x1f, R16 ;  /* 0x0000001fff117819 */ /* 0x000fc80000011610 */
[----:B------:R-:W-:Y:S01]  /*0dc0*/  SHF.R.U32.HI R22, RZ, 0x1f, R19 ;  /* 0x0000001fff167819 */ /* 0x000fe20000011613 */
[----:B------:R-:W-:Y:S04]  /*0dd0*/  LDS R8, [R32] ;  /* 0x0000000020087984 */ /* 0x000fe80000000800 */
[----:B------:R-:W-:Y:S04]  /*0de0*/  LDS R9, [R32+0x4] ;  /* 0x0000040020097984 */ /* 0x000fe80000000800 */
[----:B------:R-:W-:Y:S04]  /*0df0*/  LDS R10, [R32+0x8] ;  /* 0x00000800200a7984 */ /* 0x000fe80000000800 */
[----:B------:R-:W0:Y:S04]  /*0e00*/  LDS R11, [R32+0xc] ;  /* 0x00000c00200b7984 */ /* 0x000e280000000800 */
[----:B------:R-:W-:Y:S04]  /*0e10*/  LDS R4, [R32+0x1400] ;  /* 0x0014000020047984 */ /* 0x000fe80000000800 */
[----:B------:R-:W-:Y:S04]  /*0e20*/  LDS R5, [R32+0x1404] ;  /* 0x0014040020057984 */ /* 0x000fe80000000800 */
[----:B------:R-:W-:Y:S04]  /*0e30*/  LDS R6, [R32+0x1408] ;  /* 0x0014080020067984 */ /* 0x000fe80000000800 */
[----:B------:R-:W2:Y:S04]  /*0e40*/  LDS R7, [R32+0x140c] ;  /* 0x00140c0020077984 */ /* 0x000ea80000000800 */
[----:B------:R-:W-:Y:S04]  /*0e50*/  LDS R12, [R32+0x2800] ;  /* 0x00280000200c7984 */ /* 0x000fe80000000800 */
[----:B------:R-:W-:Y:S04]  /*0e60*/  LDS R13, [R32+0x2804] ;  /* 0x00280400200d7984 */ /* 0x000fe80000000800 */
[----:B------:R-:W-:Y:S04]  /*0e70*/  LDS R14, [R32+0x2808] ;  /* 0x00280800200e7984 */ /* 0x000fe80000000800 */
[----:B------:R-:W3:Y:S01]  /*0e80*/  LDS R15, [R32+0x280c] ;  /* 0x00280c00200f7984 */ /* 0x000ee20000000800 */
[----:B------:R-:W-:-:S02]  /*0e90*/  LEA.HI.SX32 R20, R16, R17, 0x1a ;  /* 0x0000001110147211 */ /* 0x000fc400078fd2ff */
[----:B------:R-:W4:Y:S01]  /*0ea0*/  LDC.64 R16, c[0x0][0x238] ;  /* 0x00008e00ff107b82 */ /* 0x000f220000000a00 */
[----:B------:R-:W-:Y:S01]  /*0eb0*/  LEA.HI.SX32 R19, R19, R22, 0x1a ;  /* 0x0000001613137211 */ /* 0x000fe200078fd2ff */
[----:B------:R-:W-:Y:S01]  /*0ec0*/  IMAD R25, R24, -0x180, R33 ;  /* 0xfffffe8018197824 */ /* 0x000fe200078e0221 */
[----:B------:R-:W-:Y:S01]  /*0ed0*/  ISETP.GE.AND P0, PT, R2, 0x4, PT ;  /* 0x000000040200780c */ /* 0x000fe20003f06270 */
[----:B------:R-:W-:Y:S02]  /*0ee0*/  IMAD R21, R20, -0x180, R3 ;  /* 0xfffffe8014157824 */ /* 0x000fe400078e0203 */
[----:B-1----:R-:W-:Y:S01]  /*0ef0*/  IMAD R23, R19, -0x180, R18 ;  /* 0xfffffe8013177824 */ /* 0x002fe200078e0212 */
[----:B------:R-:W-:-:S03]  /*0f00*/  IADD3 R25, R25, R0, RZ ;  /* 0x0000000019197210 */ /* 0x000fc60007ffe0ff */
[----:B------:R-:W-:Y:S01]  /*0f10*/  IMAD.IADD R2, R23, 0x1, R0 ;  /* 0x0000000117027824 */ /* 0x000fe200078e0200 */
[----:B------:R-:W-:Y:S02]  /*0f20*/  IADD3 R21, R21, R0, RZ ;  /* 0x0000000015157210 */ /* 0x000fe40007ffe0ff */
[----:B------:R-:W-:Y:S01]  /*0f30*/  ISETP.LT.AND P1, PT, R3, 0x600, !P0 ;  /* 0x000006000300780c */ /* 0x000fe20004721270 */
[----:B------:R-:W-:Y:S01]  /*0f40*/  IMAD R3, R24, 0x820, R25 ;  /* 0x0000082018037824 */ /* 0x000fe200078e0219 */
[----:B------:R-:W-:Y:S01]  /*0f50*/  ISETP.LT.AND P3, PT, R33, 0x600, !P0 ;  /* 0x000006002100780c */ /* 0x000fe20004761270 */
[----:B------:R-:W-:Y:S01]  /*0f60*/  IMAD R19, R19, 0x820, R2 ;  /* 0x0000082013137824 */ /* 0x000fe200078e0202 */
[----:B------:R-:W-:Y:S01]  /*0f70*/  LOP3.LUT R33, R33, 0x300, RZ, 0xfc, !PT ;  /* 0x0000030021217812 */ /* 0x000fe200078efcff */
[----:B------:R-:W-:Y:S01]  /*0f80*/  IMAD R21, R20, 0x820, R21 ;  /* 0x0000082014157824 */ /* 0x000fe200078e0215 */
[----:B------:R-:W-:Y:S02]  /*0f90*/  ISETP.LT.AND P2, PT, R18, 0x600, !P0 ;  /* 0x000006001200780c */ /* 0x000fe40004741270 */
[----:B------:R-:W-:-:S02]  /*0fa0*/  SHF.L.U32 R3, R3, 0x2, RZ ;  /* 0x0000000203037819 */ /* 0x000fc400000006ff */
[----:B------:R-:W-:Y:S02]  /*0fb0*/  ISETP.LT.AND P0, PT, R33, 0x600, !P0 ;  /* 0x000006002100780c */ /* 0x000fe40004701270 */
[----:B------:R-:W-:Y:S01]  /*0fc0*/  SHF.L.U32 R19, R19, 0x2, RZ ;  /* 0x0000000213137819 */ /* 0x000fe200000006ff */
[----:B------:R-:W-:Y:S02]  /*0fd0*/  IMAD.SHL.U32 R21, R21, 0x4, RZ ;  /* 0x0000000415157824 */ /* 0x000fe400078e00ff */
[----:B----4-:R-:W-:-:S04]  /*0fe0*/  IMAD.WIDE R2, R3, 0x4, R16 ;  /* 0x0000000403027825 */ /* 0x010fc800078e0210 */
[--C-:B------:R-:W-:Y:S01]  /*0ff0*/  IMAD.WIDE R18, R19, 0x4, R16.reuse ;  /* 0x0000000413127825 */ /* 0x100fe200078e0210 */
[----:B0-----:R0:W-:Y:S03]  /*1000*/  @P3 STG.E.128 desc[UR6][R2.64], R8 ;  /* 0x0000000802003986 */ /* 0x0011e6000c101d06 */
[----:B------:R-:W-:Y:S01]  /*1010*/  IMAD.WIDE R20, R21, 0x4, R16 ;  /* 0x0000000415147825 */ /* 0x000fe200078e0210 */
[----:B--2---:R0:W-:Y:S04]  /*1020*/  @P2 STG.E.128 desc[UR6][R18.64], R4 ;  /* 0x0000000412002986 */ /* 0x0041e8000c101d06 */
[----:B---3--:R0:W-:Y:S02]  /*1030*/  @P1 STG.E.128 desc[UR6][R20.64], R12 ;  /* 0x0000000c14001986 */ /* 0x0081e4000c101d06 */
[----:B0-----:R-:W-:Y:S05]  /*1040*/  @!P0 EXIT ;  /* 0x000000000000894d */ /* 0x001fea0003800000 */
[----:B0-----:R-:W-:Y:S01]  /*1050*/  LDS R4, [R32+0x3c00] ;  /* 0x003c000020047984 */ /* 0x001fe20000000800 */
[----:B------:R-:W-:-:S03]  /*1060*/  IMAD.HI R2, R33, 0x2aaaaaab, RZ ;  /* 0x2aaaaaab21027827 */ /* 0x000fc600078e02ff */
[----:B------:R-:W-:Y:S02]  /*1070*/  LDS R5, [R32+0x3c04] ;  /* 0x003c040020057984 */ /* 0x000fe40000000800 */
[----:B------:R-:W-:Y:S02]  /*1080*/  SHF.R.U32.HI R3, RZ, 0x1f, R2 ;  /* 0x0000001fff037819 */ /* 0x000fe40000011602 */
[----:B------:R-:W-:Y:S02]  /*1090*/  LDS R6, [R32+0x3c08] ;  /* 0x003c080020067984 */ /* 0x000fe40000000800 */
[----:B------:R-:W-:Y:S02]  /*10a0*/  LEA.HI.SX32 R2, R2, R3, 0x1a ;  /* 0x0000000302027211 */ /* 0x000fe400078fd2ff */
[----:B------:R-:W0:Y:S03]  /*10b0*/  LDS R7, [R32+0x3c0c] ;  /* 0x003c0c0020077984 */ /* 0x000e260000000800 */
[----:B------:R-:W-:-:S05]  /*10c0*/  IMAD R33, R2, -0x180, R33 ;  /* 0xfffffe8002217824 */ /* 0x000fca00078e0221 */
[----:B------:R-:W-:-:S05]  /*10d0*/  IADD3 R33, R33, R0, RZ ;  /* 0x0000000021217210 */ /* 0x000fca0007ffe0ff */
[----:B------:R-:W-:-:S05]  /*10e0*/  IMAD R3, R2, 0x820, R33 ;  /* 0x0000082002037824 */ /* 0x000fca00078e0221 */
[----:B------:R-:W-:-:S05]  /*10f0*/  SHF.L.U32 R3, R3, 0x2, RZ ;  /* 0x0000000203037819 */ /* 0x000fca00000006ff */
[----:B------:R-:W-:-:S05]  /*1100*/  IMAD.WIDE R16, R3, 0x4, R16 ;  /* 0x0000000403107825 */ /* 0x000fca00078e0210 */
[----:B0-----:R-:W-:Y:S01]  /*1110*/  STG.E.128 desc[UR6][R16.64], R4 ;  /* 0x0000000410007986 */ /* 0x001fe2000c101d06 */
[----:B------:R-:W-:Y:S05]  /*1120*/  EXIT ;  /* 0x000000000000794d */ /* 0x000fea0003800000 */
.L_x_0:
[----:B------:R-:W-:-:S00]  /*1130*/  BRA `(.L_x_0) ;  /* 0xfffffffc00fc7947 */ /* 0x000fc0000383ffff */
[----:B------:R-:W-:-:S00]  /*1140*/  NOP ;  /* 0x0000000000007918 */ /* 0x000fc00000000000 */
        /* <DEDUP_REMOVED lines=11> */
.L_x_1:


//--------------------- .nv.global.init           --------------------------
	.section	.nv.global.init,"aw",@progbits
.nv.global.init:
	.type		_$_str,@object
	.size		_$_str,(_$_str_$_2 - _$_str)
_$_str:
        /*0000*/ 	.byte	0x5f, 0x5f, 0x43, 0x55, 0x44, 0x41, 0x5f, 0x46, 0x54, 0x5a, 0x00
	.type		_$_str_$_2,@object
	.size		_$_str_$_2,(.L_1 - _$_str_$_2)
_$_str_$_2:
        /*000b*/ 	.byte	0x5f, 0x5f, 0x43, 0x55, 0x44, 0x41, 0x5f, 0x50, 0x52, 0x45, 0x43, 0x5f, 0x53, 0x51, 0x52, 0x54
        /*001b*/ 	.byte	0x00
.L_1:


//--------------------- .nv.shared.triton_poi_fused__native_batch_norm_legit_no_training_relu_45 --------------------------
	.section	.nv.shared.triton_poi_fused__native_batch_norm_legit_no_training_relu_45,"aw",@nobits
	.sectionflags	@""
	.align	16
	.zero		1024


//--------------------- .nv.constant0.triton_poi_fused__native_batch_norm_legit_no_training_relu_45 --------------------------
	.section	.nv.constant0.triton_poi_fused__native_batch_norm_legit_no_training_relu_45,"a",@progbits
	.sectionflags	@""
	.align	4
.nv.constant0.triton_poi_fused__native_batch_norm_legit_no_training_relu_45:
	.zero		584
